	.headerflags	@"EF_CUDA_TEXMODE_UNIFIED EF_CUDA_64BIT_ADDRESS EF_CUDA_ACCELERATORS EF_CUDA_SM90 EF_CUDA_VIRTUAL_SM(EF_CUDA_SM90)"
	.elftype	@"ET_EXEC"


//--------------------- .nv.info                  --------------------------
	.section	.nv.info,"",@"SHT_CUDA_INFO"
	.align	4


	//----- nvinfo : EIATTR_REGCOUNT
	.align		4
        /*0000*/ 	.byte	0x04, 0x2f
        /*0002*/ 	.short	(.L_1 - .L_0)
	.align		4
.L_0:
        /*0004*/ 	.word	index@(triton_poi_fused_addmm_29)
        /*0008*/ 	.word	0x0000000a


	//----- nvinfo : EIATTR_MIN_STACK_SIZE
	.align		4
.L_1:
        /*000c*/ 	.byte	0x04, 0x12
        /*000e*/ 	.short	(.L_3 - .L_2)
	.align		4
.L_2:
        /*0010*/ 	.word	index@(triton_poi_fused_addmm_29)
        /*0014*/ 	.word	0x00000000


	//----- nvinfo : EIATTR_FRAME_SIZE
	.align		4
.L_3:
        /*0018*/ 	.byte	0x04, 0x11
        /*001a*/ 	.short	(.L_5 - .L_4)
	.align		4
.L_4:
        /*001c*/ 	.word	index@(triton_poi_fused_addmm_29)
        /*0020*/ 	.word	0x00000000


	//----- nvinfo : EIATTR_MIN_STACK_SIZE
	.align		4
.L_5:
        /*0024*/ 	.byte	0x04, 0x12
        /*0026*/ 	.short	(.L_7 - .L_6)
	.align		4
.L_6:
        /*0028*/ 	.word	index@(triton_poi_fused_addmm_29)
        /*002c*/ 	.word	0x00000000
.L_7:


//--------------------- .nv.info.triton_poi_fused_addmm_29 --------------------------
	.section	.nv.info.triton_poi_fused_addmm_29,"",@"SHT_CUDA_INFO"
	.sectionflags	@""
	.align	4


	//----- nvinfo : EIATTR_CUDA_API_VERSION
	.align		4
        /*0000*/ 	.byte	0x04, 0x37
        /*0002*/ 	.short	(.L_9 - .L_8)
.L_8:
        /*0004*/ 	.word	0x0000007c


	//----- nvinfo : EIATTR_KPARAM_INFO
	.align		4
.L_9:
        /*0008*/ 	.byte	0x04, 0x17
        /*000a*/ 	.short	(.L_11 - .L_10)
.L_10:
        /*000c*/ 	.word	0x00000000
        /*0010*/ 	.short	0x0002
        /*0012*/ 	.short	0x0010
        /*0014*/ 	.byte	0x00, 0xf0, 0x11, 0x00


	//----- nvinfo : EIATTR_KPARAM_INFO
	.align		4
.L_11:
        /*0018*/ 	.byte	0x04, 0x17
        /*001a*/ 	.short	(.L_13 - .L_12)
.L_12:
        /*001c*/ 	.word	0x00000000
        /*0020*/ 	.short	0x0001
        /*0022*/ 	.short	0x0008
        /*0024*/ 	.byte	0x00, 0xf4, 0x21, 0x00


	//----- nvinfo : EIATTR_KPARAM_INFO
	.align		4
.L_13:
        /*0028*/ 	.byte	0x04, 0x17
        /*002a*/ 	.short	(.L_15 - .L_14)
.L_14:
        /*002c*/ 	.word	0x00000000
        /*0030*/ 	.short	0x0000
        /*0032*/ 	.short	0x0000
        /*0034*/ 	.byte	0x00, 0xf4, 0x21, 0x00


	//----- nvinfo : EIATTR_SPARSE_MMA_MASK
	.align		4
.L_15:
        /*0038*/ 	.byte	0x03, 0x50
        /*003a*/ 	.short	0x0000


	//----- nvinfo : EIATTR_MAXREG_COUNT
	.align		4
        /*003c*/ 	.byte	0x03, 0x1b
        /*003e*/ 	.short	0x00ff


	//----- nvinfo : EIATTR_EXIT_INSTR_OFFSETS
	.align		4
        /*0040*/ 	.byte	0x04, 0x1c
        /*0042*/ 	.short	(.L_17 - .L_16)


	//   ....[0]....
.L_16:
        /*0044*/ 	.word	0x000000e0


	//----- nvinfo : EIATTR_REQNTID
	.align		4
.L_17:
        /*0048*/ 	.byte	0x04, 0x10
        /*004a*/ 	.short	(.L_19 - .L_18)
.L_18:
        /*004c*/ 	.word	0x00000080
        /*0050*/ 	.word	0x00000001
        /*0054*/ 	.word	0x00000001


	//----- nvinfo : EIATTR_CBANK_PARAM_SIZE
	.align		4
.L_19:
        /*0058*/ 	.byte	0x03, 0x19
        /*005a*/ 	.short	0x0014


	//----- nvinfo : EIATTR_PARAM_CBANK
	.align		4
        /*005c*/ 	.byte	0x04, 0x0a
        /*005e*/ 	.short	(.L_21 - .L_20)
	.align		4
.L_20:
        /*0060*/ 	.word	index@(.nv.constant0.triton_poi_fused_addmm_29)
        /*0064*/ 	.short	0x0210
        /*0066*/ 	.short	0x0014


	//----- nvinfo : EIATTR_SW_WAR
	.align		4
.L_21:
        /*0068*/ 	.byte	0x04, 0x36
        /*006a*/ 	.short	(.L_23 - .L_22)
.L_22:
        /*006c*/ 	.word	0x00000008
.L_23:


//--------------------- .nv.callgraph             --------------------------
	.section	.nv.callgraph,"",@"SHT_CUDA_CALLGRAPH"
	.align	4
	.sectionentsize	8
	.align		4
        /*0000*/ 	.word	0x00000000
	.align		4
        /*0004*/ 	.word	0xffffffff
	.align		4
        /*0008*/ 	.word	0x00000000
	.align		4
        /*000c*/ 	.word	0xfffffffe
	.align		4
        /*0010*/ 	.word	0x00000000
	.align		4
        /*0014*/ 	.word	0xfffffffd
	.align		4
        /*0018*/ 	.word	0x00000000
	.align		4
        /*001c*/ 	.word	0xfffffffc


//--------------------- .text.triton_poi_fused_addmm_29 --------------------------
	.section	.text.triton_poi_fused_addmm_29,"ax",@progbits
	.align	128
        .global         triton_poi_fused_addmm_29
        .type           triton_poi_fused_addmm_29,@function
        .size           triton_poi_fused_addmm_29,(.L_x_1 - triton_poi_fused_addmm_29)
        .other          triton_poi_fused_addmm_29,@"STO_CUDA_ENTRY STV_DEFAULT"
triton_poi_fused_addmm_29:
.text.triton_poi_fused_addmm_29:
[----:B------:R-:W-:Y:S01]  /*0000*/  LDC R1, c[0x0][0x28] ;  /* 0x00000a00ff017b82 */ /* 0x000fe20000000800 */
[----:B------:R-:W1:Y:S07]  /*0010*/  S2R R0, SR_TID.X ;  /* 0x0000000000007919 */ /* 0x000e6e0000002100 */
[----:B------:R-:W2:Y:S01]  /*0020*/  LDC.64 R2, c[0x0][0x210] ;  /* 0x00008400ff027b82 */ /* 0x000ea20000000a00 */
[----:B------:R-:W-:Y:S01]  /*0030*/  HFMA2.MMA R4, -RZ, RZ, 0, 3.5762786865234375e-07 ;  /* 0x00000006ff047435 */ /* 0x000fe200000001ff */
[----:B------:R-:W-:Y:S01]  /*0040*/  ULDC.64 UR4, c[0x0][0x208] ;  /* 0x0000820000047ab9 */ /* 0x000fe20000000a00 */
[----:B------:R-:W3:Y:S01]  /*0050*/  S2R R7, SR_CTAID.X ;  /* 0x0000000000077919 */ /* 0x000ee20000002500 */
[----:B-1----:R-:W-:-:S04]  /*0060*/  LOP3.LUT R0, R0, 0x7f, RZ, 0xc0, !PT ;  /* 0x0000007f00007812 */ /* 0x002fc800078ec0ff */
[----:B---3--:R-:W-:-:S05]  /*0070*/  LEA R7, R7, R0, 0x7 ;  /* 0x0000000007077211 */ /* 0x008fca00078e38ff */
[----:B------:R-:W-:-:S04]  /*0080*/  IMAD R5, R7, R4, 0x5 ;  /* 0x0000000507057424 */ /* 0x000fc800078e0204 */
[----:B--2---:R-:W-:Y:S02]  /*0090*/  IMAD.WIDE R2, R5, 0x4, R2 ;  /* 0x0000000405027825 */ /* 0x004fe400078e0202 */
[----:B------:R-:W1:Y:S04]  /*00a0*/  LDC.64 R4, c[0x0][0x218] ;  /* 0x00008600ff047b82 */ /* 0x000e680000000a00 */
[----:B------:R-:W2:Y:S01]  /*00b0*/  LDG.E.EL R3, desc[UR4][R2.64] ;  /* 0x0000000402037981 */ /* 0x000ea2000c2e1900 */
[----:B-1----:R-:W-:-:S05]  /*00c0*/  IMAD.WIDE R4, R7, 0x4, R4 ;  /* 0x0000000407047825 */ /* 0x002fca00078e0204 */
[----:B--2---:R-:W-:Y:S01]  /*00d0*/  STG.E desc[UR4][R4.64], R3 ;  /* 0x0000000304007986 */ /* 0x004fe2000c101904 */
[----:B------:R-:W-:Y:S05]  /*00e0*/  EXIT ;  /* 0x000000000000794d */ /* 0x000fea0003800000 */
.L_x_0:
[----:B------:R-:W-:-:S00]  /*00f0*/  BRA `(.L_x_0) ;  /* 0xfffffffc00fc7947 */ /* 0x000fc0000383ffff */
[----:B------:R-:W-:-:S00]  /*0100*/  NOP ;  /* 0x0000000000007918 */ /* 0x000fc00000000000 */
[----:B------:R-:W-:-:S00]  /*0110*/  NOP ;  /* 0x0000000000007918 */ /* 0x000fc00000000000 */
[----:B------:R-:W-:-:S00]  /*0120*/  NOP ;  /* 0x0000000000007918 */ /* 0x000fc00000000000 */
[----:B------:R-:W-:-:S00]  /*0130*/  NOP ;  /* 0x0000000000007918 */ /* 0x000fc00000000000 */
[----:B------:R-:W-:-:S00]  /*0140*/  NOP ;  /* 0x0000000000007918 */ /* 0x000fc00000000000 */
[----:B------:R-:W-:-:S00]  /*0150*/  NOP ;  /* 0x0000000000007918 */ /* 0x000fc00000000000 */
[----:B------:R-:W-:-:S00]  /*0160*/  NOP ;  /* 0x0000000000007918 */ /* 0x000fc00000000000 */
[----:B------:R-:W-:-:S00]  /*0170*/  NOP ;  /* 0x0000000000007918 */ /* 0x000fc00000000000 */
.L_x_1:


//--------------------- .nv.constant0.triton_poi_fused_addmm_29 --------------------------
	.section	.nv.constant0.triton_poi_fused_addmm_29,"a",@progbits
	.sectionflags	@""
	.align	4
.nv.constant0.triton_poi_fused_addmm_29:
	.zero		548
